//
// Generated by NVIDIA NVVM Compiler
//
// Compiler Build ID: CL-36424714
// Cuda compilation tools, release 13.0, V13.0.88
// Based on NVVM 20.0.0
//

.version 9.0
.target sm_100
.address_size 64

	// .globl	_Z12helloFromGpuv
.extern .func  (.param .b32 func_retval0) vprintf
(
	.param .b64 vprintf_param_0,
	.param .b64 vprintf_param_1
)
;
.global .align 1 .b8 $str[24] = {104, 101, 108, 108, 111, 32, 119, 111, 114, 108, 100, 33, 37, 100, 44, 32, 37, 100, 44, 32, 37, 100, 10};

.visible .entry _Z12helloFromGpuv()
{
	.local .align 8 .b8 	__local_depot0[16];
	.reg .b64 	%SP;
	.reg .b64 	%SPL;
	.reg .b32 	%r<6>;
	.reg .b64 	%rd<5>;

	mov.u64 	%SPL, __local_depot0;
	cvta.local.u64 	%SP, %SPL;
	add.u64 	%rd1, %SP, 0;
	add.u64 	%rd2, %SPL, 0;
	mov.u32 	%r1, %tid.x;
	mov.u32 	%r2, %tid.y;
	mov.u32 	%r3, %ctaid.x;
	st.local.v2.u32 	[%rd2], {%r3, %r1};
	st.local.u32 	[%rd2+8], %r2;
	mov.u64 	%rd3, $str;
	cvta.global.u64 	%rd4, %rd3;
	{ // callseq 0, 0
	.param .b64 param0;
	st.param.b64 	[param0], %rd4;
	.param .b64 param1;
	st.param.b64 	[param1], %rd1;
	.param .b32 retval0;
	call.uni (retval0), 
	vprintf, 
	(
	param0, 
	param1
	);
	ld.param.b32 	%r4, [retval0];
	} // callseq 0
	ret;

}


// ===== COMPILED SASS (sm_100) =====

	.target	sm_100

	.elftype	@"ET_EXEC"


//--------------------- .note.nv.tkinfo           --------------------------
	.section	.note.nv.tkinfo,"",@"SHT_NOTE"
	.sectionflags	@"SHF_NOTE_NV_TKINFO"
	.tkinfo
        /*0018*/ 	.word	0x00000002
        /*0030*/ 	.string	""
        /*0030*/ 	.string	"ptxas"
        /*0030*/ 	.string	"Cuda compilation tools, release 13.0, V13.0.88"
        /*0030*/ 	.string	"Build cuda_13.0.r13.0/compiler.36424714_0"
        /*0030*/ 	.string	"-arch sm_100 -m 64 "



//--------------------- .note.nv.cuinfo           --------------------------
	.section	.note.nv.cuinfo,"",@"SHT_NOTE"
	.sectionflags	@"SHF_NOTE_NV_CUINFO"
        /*0018*/ 	.short	0x0002
        /*001a*/ 	.short	0x0064
        /*001c*/ 	.short	0x0082
	.zero		2


//--------------------- .nv.info                  --------------------------
	.section	.nv.info,"",@"SHT_CUDA_INFO"
	.align	4


	//----- nvinfo : EIATTR_REGCOUNT
	.align		4
        /*0000*/ 	.byte	0x04, 0x2f
        /*0002*/ 	.short	(.L_2 - .L_1)
	.align		4
.L_1:
        /*0004*/ 	.word	index@(_Z12helloFromGpuv)
        /*0008*/ 	.word	0x00000018


	//----- nvinfo : EIATTR_FRAME_SIZE
	.align		4
.L_2:
        /*000c*/ 	.byte	0x04, 0x11
        /*000e*/ 	.short	(.L_4 - .L_3)
	.align		4
.L_3:
        /*0010*/ 	.word	index@(_Z12helloFromGpuv)
        /*0014*/ 	.word	0x00000010


	//----- nvinfo : EIATTR_MIN_STACK_SIZE
	.align		4
.L_4:
        /*0018*/ 	.byte	0x04, 0x12
        /*001a*/ 	.short	(.L_6 - .L_5)
	.align		4
.L_5:
        /*001c*/ 	.word	index@(_Z12helloFromGpuv)
        /*0020*/ 	.word	0x00000010
.L_6:


//--------------------- .nv.compat                --------------------------
	.section	.nv.compat,"",@"SHT_CUDA_COMPAT_INFO"
	.align	4
        /*0000*/ 	.byte	0x02, 0x09, 0x00, 0x00, 0x02, 0x02, 0x01, 0x00, 0x02, 0x05, 0x05, 0x00, 0x03, 0x07, 0x01, 0x01
        /*0010*/ 	.byte	0x02, 0x03, 0x00, 0x00, 0x02, 0x06, 0x01, 0x00, 0x04, 0x0b, 0x08, 0x00, 0x09, 0x00, 0x00, 0x00
        /*0020*/ 	.byte	0x00, 0x00, 0x00, 0x00


//--------------------- .nv.info._Z12helloFromGpuv --------------------------
	.section	.nv.info._Z12helloFromGpuv,"",@"SHT_CUDA_INFO"
	.sectionflags	@""
	.align	4


	//----- nvinfo : EIATTR_CUDA_API_VERSION
	.align		4
        /*0000*/ 	.byte	0x04, 0x37
        /*0002*/ 	.short	(.L_8 - .L_7)
.L_7:
        /*0004*/ 	.word	0x00000082


	//----- nvinfo : EIATTR_SPARSE_MMA_MASK
	.align		4
.L_8:
        /*0008*/ 	.byte	0x03, 0x50
        /*000a*/ 	.short	0x0000


	//----- nvinfo : EIATTR_MAXREG_COUNT
	.align		4
        /*000c*/ 	.byte	0x03, 0x1b
        /*000e*/ 	.short	0x00ff


	//----- nvinfo : EIATTR_EXTERNS
	.align		4
        /*0010*/ 	.byte	0x04, 0x0f
        /*0012*/ 	.short	(.L_10 - .L_9)


	//   ....[0]....
	.align		4
.L_9:
        /*0014*/ 	.word	index@(vprintf)


	//----- nvinfo : EIATTR_MERCURY_ISA_VERSION
	.align		4
.L_10:
        /*0018*/ 	.byte	0x03, 0x5f
        /*001a*/ 	.short	0x0101


	//----- nvinfo : EIATTR_VRC_CTA_INIT_COUNT
	.align		4
        /*001c*/ 	.byte	0x02, 0x4a
	.zero		1
	.zero		1


	//----- nvinfo : EIATTR_SYSCALL_OFFSETS
	.align		4
        /*0020*/ 	.byte	0x04, 0x46
        /*0022*/ 	.short	(.L_12 - .L_11)


	//   ....[0]....
.L_11:
        /*0024*/ 	.word	0x00000110


	//----- nvinfo : EIATTR_EXIT_INSTR_OFFSETS
	.align		4
.L_12:
        /*0028*/ 	.byte	0x04, 0x1c
        /*002a*/ 	.short	(.L_14 - .L_13)


	//   ....[0]....
.L_13:
        /*002c*/ 	.word	0x00000120


	//----- nvinfo : EIATTR_SW_WAR
	.align		4
.L_14:
        /*0030*/ 	.byte	0x04, 0x36
        /*0032*/ 	.short	(.L_16 - .L_15)
.L_15:
        /*0034*/ 	.word	0x00000008
.L_16:


//--------------------- .nv.callgraph             --------------------------
	.section	.nv.callgraph,"",@"SHT_CUDA_CALLGRAPH"
	.align	4
	.sectionentsize	8
	.align		4
        /*0000*/ 	.word	0x00000000
	.align		4
        /*0004*/ 	.word	0xffffffff
	.align		4
        /*0008*/ 	.word	index@(_Z12helloFromGpuv)
	.align		4
        /*000c*/ 	.word	index@(vprintf)
	.align		4
        /*0010*/ 	.word	0x00000000
	.align		4
        /*0014*/ 	.word	0xfffffffe
	.align		4
        /*0018*/ 	.word	0x00000000
	.align		4
        /*001c*/ 	.word	0xfffffffd
	.align		4
        /*0020*/ 	.word	0x00000000
	.align		4
        /*0024*/ 	.word	0xfffffffc


//--------------------- .nv.constant4             --------------------------
	.section	.nv.constant4,"a",@progbits
	.align	8
	.align		8
.nv.constant4:
        /*0000*/ 	.dword	vprintf
	.align		8
        /*0008*/ 	.dword	$str


//--------------------- .text._Z12helloFromGpuv   --------------------------
	.section	.text._Z12helloFromGpuv,"ax",@progbits
	.align	128
        .global         _Z12helloFromGpuv
        .type           _Z12helloFromGpuv,@function
        .size           _Z12helloFromGpuv,(.L_x_2 - _Z12helloFromGpuv)
        .other          _Z12helloFromGpuv,@"STO_CUDA_ENTRY STV_DEFAULT"
_Z12helloFromGpuv:
.text._Z12helloFromGpuv:
[----:B------:R-:W0:Y:S01]  /*0000*/  LDC R1, c[0x0][0x37c] ;  /* 0x0000df00ff017b82 */ /* 0x000e220000000800 */
[----:B------:R-:W1:Y:S01]  /*0010*/  S2R R11, SR_TID.X ;  /* 0x00000000000b7919 */ /* 0x000e620000002100 */
[----:B0-----:R-:W-:Y:S01]  /*0020*/  VIADD R1, R1, 0xfffffff0 ;  /* 0xfffffff001017836 */ /* 0x001fe20000000000 */
[----:B------:R-:W-:Y:S01]  /*0030*/  MOV R0, 0x0 ;  /* 0x0000000000007802 */ /* 0x000fe20000000f00 */
[----:B------:R-:W0:Y:S01]  /*0040*/  LDCU UR4, c[0x0][0x2f8] ;  /* 0x00005f00ff0477ac */ /* 0x000e220008000800 */
[----:B------:R-:W1:Y:S03]  /*0050*/  S2R R10, SR_CTAID.X ;  /* 0x00000000000a7919 */ /* 0x000e660000002500 */
[----:B------:R2:W3:Y:S01]  /*0060*/  LDC.64 R2, c[0x4][R0] ;  /* 0x0100000000027b82 */ /* 0x0004e20000000a00 */
[----:B------:R-:W4:Y:S01]  /*0070*/  LDCU.64 UR6, c[0x4][0x8] ;  /* 0x01000100ff0677ac */ /* 0x000f220008000a00 */
[----:B------:R-:W5:Y:S01]  /*0080*/  S2R R8, SR_TID.Y ;  /* 0x0000000000087919 */ /* 0x000f620000002200 */
[----:B------:R-:W2:Y:S01]  /*0090*/  LDCU UR5, c[0x0][0x2fc] ;  /* 0x00005f80ff0577ac */ /* 0x000ea20008000800 */
[----:B0-----:R-:W-:Y:S01]  /*00a0*/  IADD3 R6, P0, PT, R1, UR4, RZ ;  /* 0x0000000401067c10 */ /* 0x001fe2000ff1e0ff */
[----:B----4-:R-:W-:Y:S01]  /*00b0*/  IMAD.U32 R4, RZ, RZ, UR6 ;  /* 0x00000006ff047e24 */ /* 0x010fe2000f8e00ff */
[----:B------:R-:W-:-:S03]  /*00c0*/  MOV R5, UR7 ;  /* 0x0000000700057c02 */ /* 0x000fc60008000f00 */
[----:B--2---:R-:W-:Y:S01]  /*00d0*/  IMAD.X R7, RZ, RZ, UR5, P0 ;  /* 0x00000005ff077e24 */ /* 0x004fe200080e06ff */
[----:B-1----:R0:W-:Y:S04]  /*00e0*/  STL.64 [R1], R10 ;  /* 0x0000000a01007387 */ /* 0x0021e80000100a00 */
[----:B-----5:R0:W-:Y:S03]  /*00f0*/  STL [R1+0x8], R8 ;  /* 0x0000080801007387 */ /* 0x0201e60000100800 */
[----:B------:R-:W-:-:S07]  /*0100*/  LEPC R20, `(.L_x_0) ;  /* 0x000000001014794e */ /* 0x000fce0000000000 */
[----:B0--3--:R-:W-:Y:S05]  /*0110*/  CALL.ABS.NOINC R2 ;  /* 0x0000000002007343 */ /* 0x009fea0003c00000 */
.L_x_0:
[----:B------:R-:W-:Y:S05]  /*0120*/  EXIT ;  /* 0x000000000000794d */ /* 0x000fea0003800000 */
.L_x_1:
[----:B------:R-:W-:-:S00]  /*0130*/  BRA `(.L_x_1) ;  /* 0xfffffffc00fc7947 */ /* 0x000fc0000383ffff */
[----:B------:R-:W-:-:S00]  /*0140*/  NOP ;  /* 0x0000000000007918 */ /* 0x000fc00000000000 */
        /* <DEDUP_REMOVED lines=11> */
.L_x_2:


//--------------------- .nv.global.init           --------------------------
	.section	.nv.global.init,"aw",@progbits
.nv.global.init:
	.type		$str,@object
	.size		$str,(.L_0 - $str)
$str:
        /*0000*/ 	.byte	0x68, 0x65, 0x6c, 0x6c, 0x6f, 0x20, 0x77, 0x6f, 0x72, 0x6c, 0x64, 0x21, 0x25, 0x64, 0x2c, 0x20
        /*0010*/ 	.byte	0x25, 0x64, 0x2c, 0x20, 0x25, 0x64, 0x0a, 0x00
.L_0:


//--------------------- .nv.shared.reserved.0     --------------------------
	.section	.nv.shared.reserved.0,"aw",@nobits
	.weak		__nv_reservedSMEM_offset_0_alias
	.size		__nv_reservedSMEM_offset_0_alias, 0, 64
	.other		__nv_reservedSMEM_offset_0_alias,@"STO_CUDA_RESERVED_SHARED STV_DEFAULT"
__nv_reservedSMEM_offset_0_alias:
	.zero		0
	.zero		64


//--------------------- .nv.constant0._Z12helloFromGpuv --------------------------
	.section	.nv.constant0._Z12helloFromGpuv,"a",@progbits
	.sectionflags	@""
	.align	4
.nv.constant0._Z12helloFromGpuv:
	.zero		896


//--------------------- SYMBOLS --------------------------

	.type		.nv.reservedSmem.offset0,@object
	.size		.nv.reservedSmem.offset0,0x4
	.type		vprintf,@function
